	.headerflags	@"EF_CUDA_TEXMODE_UNIFIED EF_CUDA_64BIT_ADDRESS EF_CUDA_ACCELERATORS EF_CUDA_SM90 EF_CUDA_VIRTUAL_SM(EF_CUDA_SM90)"
	.elftype	@"ET_EXEC"


//--------------------- .nv.info                  --------------------------
	.section	.nv.info,"",@"SHT_CUDA_INFO"
	.align	4


	//----- nvinfo : EIATTR_REGCOUNT
	.align		4
        /*0000*/ 	.byte	0x04, 0x2f
        /*0002*/ 	.short	(.L_1 - .L_0)
	.align		4
.L_0:
        /*0004*/ 	.word	index@(triton_per_fused_hardswish_mean_25)
        /*0008*/ 	.word	0x0000000d


	//----- nvinfo : EIATTR_MIN_STACK_SIZE
	.align		4
.L_1:
        /*000c*/ 	.byte	0x04, 0x12
        /*000e*/ 	.short	(.L_3 - .L_2)
	.align		4
.L_2:
        /*0010*/ 	.word	index@(triton_per_fused_hardswish_mean_25)
        /*0014*/ 	.word	0x00000000


	//----- nvinfo : EIATTR_FRAME_SIZE
	.align		4
.L_3:
        /*0018*/ 	.byte	0x04, 0x11
        /*001a*/ 	.short	(.L_5 - .L_4)
	.align		4
.L_4:
        /*001c*/ 	.word	index@(triton_per_fused_hardswish_mean_25)
        /*0020*/ 	.word	0x00000000


	//----- nvinfo : EIATTR_MIN_STACK_SIZE
	.align		4
.L_5:
        /*0024*/ 	.byte	0x04, 0x12
        /*0026*/ 	.short	(.L_7 - .L_6)
	.align		4
.L_6:
        /*0028*/ 	.word	index@(triton_per_fused_hardswish_mean_25)
        /*002c*/ 	.word	0x00000000
.L_7:


//--------------------- .nv.info.triton_per_fused_hardswish_mean_25 --------------------------
	.section	.nv.info.triton_per_fused_hardswish_mean_25,"",@"SHT_CUDA_INFO"
	.sectionflags	@""
	.align	4


	//----- nvinfo : EIATTR_CUDA_API_VERSION
	.align		4
        /*0000*/ 	.byte	0x04, 0x37
        /*0002*/ 	.short	(.L_9 - .L_8)
.L_8:
        /*0004*/ 	.word	0x0000007c


	//----- nvinfo : EIATTR_KPARAM_INFO
	.align		4
.L_9:
        /*0008*/ 	.byte	0x04, 0x17
        /*000a*/ 	.short	(.L_11 - .L_10)
.L_10:
        /*000c*/ 	.word	0x00000000
        /*0010*/ 	.short	0x0003
        /*0012*/ 	.short	0x0014
        /*0014*/ 	.byte	0x00, 0xf0, 0x11, 0x00


	//----- nvinfo : EIATTR_KPARAM_INFO
	.align		4
.L_11:
        /*0018*/ 	.byte	0x04, 0x17
        /*001a*/ 	.short	(.L_13 - .L_12)
.L_12:
        /*001c*/ 	.word	0x00000000
        /*0020*/ 	.short	0x0002
        /*0022*/ 	.short	0x0010
        /*0024*/ 	.byte	0x00, 0xf0, 0x11, 0x00


	//----- nvinfo : EIATTR_KPARAM_INFO
	.align		4
.L_13:
        /*0028*/ 	.byte	0x04, 0x17
        /*002a*/ 	.short	(.L_15 - .L_14)
.L_14:
        /*002c*/ 	.word	0x00000000
        /*0030*/ 	.short	0x0001
        /*0032*/ 	.short	0x0008
        /*0034*/ 	.byte	0x00, 0xf4, 0x21, 0x00


	//----- nvinfo : EIATTR_KPARAM_INFO
	.align		4
.L_15:
        /*0038*/ 	.byte	0x04, 0x17
        /*003a*/ 	.short	(.L_17 - .L_16)
.L_16:
        /*003c*/ 	.word	0x00000000
        /*0040*/ 	.short	0x0000
        /*0042*/ 	.short	0x0000
        /*0044*/ 	.byte	0x00, 0xf4, 0x21, 0x00


	//----- nvinfo : EIATTR_SPARSE_MMA_MASK
	.align		4
.L_17:
        /*0048*/ 	.byte	0x03, 0x50
        /*004a*/ 	.short	0x0000


	//----- nvinfo : EIATTR_MAXREG_COUNT
	.align		4
        /*004c*/ 	.byte	0x03, 0x1b
        /*004e*/ 	.short	0x00ff


	//----- nvinfo : EIATTR_COOP_GROUP_MASK_REGIDS
	.align		4
        /*0050*/ 	.byte	0x04, 0x29
        /*0052*/ 	.short	(.L_19 - .L_18)


	//   ....[0]....
.L_18:
        /*0054*/ 	.word	0xffffffff


	//   ....[1]....
        /*0058*/ 	.word	0xffffffff


	//   ....[2]....
        /*005c*/ 	.word	0xffffffff


	//   ....[3]....
        /*0060*/ 	.word	0xffffffff


	//----- nvinfo : EIATTR_COOP_GROUP_INSTR_OFFSETS
	.align		4
.L_19:
        /*0064*/ 	.byte	0x04, 0x28
        /*0066*/ 	.short	(.L_21 - .L_20)


	//   ....[0]....
.L_20:
        /*0068*/ 	.word	0x000001d0


	//   ....[1]....
        /*006c*/ 	.word	0x00000200


	//   ....[2]....
        /*0070*/ 	.word	0x00000230


	//   ....[3]....
        /*0074*/ 	.word	0x00000260


	//----- nvinfo : EIATTR_EXIT_INSTR_OFFSETS
	.align		4
.L_21:
        /*0078*/ 	.byte	0x04, 0x1c
        /*007a*/ 	.short	(.L_23 - .L_22)


	//   ....[0]....
.L_22:
        /*007c*/ 	.word	0x00000280


	//   ....[1]....
        /*0080*/ 	.word	0x000002b0


	//----- nvinfo : EIATTR_REQNTID
	.align		4
.L_23:
        /*0084*/ 	.byte	0x04, 0x10
        /*0086*/ 	.short	(.L_25 - .L_24)
.L_24:
        /*0088*/ 	.word	0x00000040
        /*008c*/ 	.word	0x00000001
        /*0090*/ 	.word	0x00000001


	//----- nvinfo : EIATTR_CBANK_PARAM_SIZE
	.align		4
.L_25:
        /*0094*/ 	.byte	0x03, 0x19
        /*0096*/ 	.short	0x0018


	//----- nvinfo : EIATTR_PARAM_CBANK
	.align		4
        /*0098*/ 	.byte	0x04, 0x0a
        /*009a*/ 	.short	(.L_27 - .L_26)
	.align		4
.L_26:
        /*009c*/ 	.word	index@(.nv.constant0.triton_per_fused_hardswish_mean_25)
        /*00a0*/ 	.short	0x0210
        /*00a2*/ 	.short	0x0018


	//----- nvinfo : EIATTR_SW_WAR
	.align		4
.L_27:
        /*00a4*/ 	.byte	0x04, 0x36
        /*00a6*/ 	.short	(.L_29 - .L_28)
.L_28:
        /*00a8*/ 	.word	0x00000008
.L_29:


//--------------------- .nv.callgraph             --------------------------
	.section	.nv.callgraph,"",@"SHT_CUDA_CALLGRAPH"
	.align	4
	.sectionentsize	8
	.align		4
        /*0000*/ 	.word	0x00000000
	.align		4
        /*0004*/ 	.word	0xffffffff
	.align		4
        /*0008*/ 	.word	0x00000000
	.align		4
        /*000c*/ 	.word	0xfffffffe
	.align		4
        /*0010*/ 	.word	0x00000000
	.align		4
        /*0014*/ 	.word	0xfffffffd
	.align		4
        /*0018*/ 	.word	0x00000000
	.align		4
        /*001c*/ 	.word	0xfffffffc


//--------------------- .text.triton_per_fused_hardswish_mean_25 --------------------------
	.section	.text.triton_per_fused_hardswish_mean_25,"ax",@progbits
	.sectionflags	@"SHF_BARRIERS=1"
	.align	128
        .global         triton_per_fused_hardswish_mean_25
        .type           triton_per_fused_hardswish_mean_25,@function
        .size           triton_per_fused_hardswish_mean_25,(.L_x_1 - triton_per_fused_hardswish_mean_25)
        .other          triton_per_fused_hardswish_mean_25,@"STO_CUDA_ENTRY STV_DEFAULT"
triton_per_fused_hardswish_mean_25:
.text.triton_per_fused_hardswish_mean_25:
[----:B------:R-:W0:Y:S02]  /*0000*/  LDC R1, c[0x0][0x28] ;  /* 0x00000a00ff017b82 */ /* 0x000e240000000800 */
[----:B------:R-:W1:Y:S01]  /*0010*/  S2R R3, SR_CTAID.X ;  /* 0x0000000000037919 */ /* 0x000e620000002500 */
[----:B------:R-:W-:Y:S01]  /*0020*/  HFMA2.MMA R2, -RZ, RZ, 0, 0 ;  /* 0x00000000ff027435 */ /* 0x000fe200000001ff */
[----:B------:R-:W2:Y:S01]  /*0030*/  LDC.64 R4, c[0x0][0x218] ;  /* 0x00008600ff047b82 */ /* 0x000ea20000000a00 */
[----:B------:R-:W-:Y:S01]  /*0040*/  ULDC.64 UR4, c[0x0][0x208] ;  /* 0x0000820000047ab9 */ /* 0x000fe20000000a00 */
[----:B------:R-:W3:Y:S07]  /*0050*/  S2R R10, SR_TID.X ;  /* 0x00000000000a7919 */ /* 0x000eee0000002100 */
[C---:B-1----:R-:W-:Y:S01]  /*0060*/  IMAD.HI R0, R3.reuse, -0x77777777, R2 ;  /* 0x8888888903007827 */ /* 0x042fe200078e0202 */
[----:B------:R-:W-:-:S04]  /*0070*/  ISETP.GE.AND P0, PT, R3, 0x3c0, PT ;  /* 0x000003c00300780c */ /* 0x000fc80003f06270 */
[----:B------:R-:W-:-:S04]  /*0080*/  SHF.R.U32.HI R7, RZ, 0x1f, R0 ;  /* 0x0000001fff077819 */ /* 0x000fc80000011600 */
[----:B------:R-:W-:Y:S02]  /*0090*/  LEA.HI.SX32 R7, R0, R7, 0x19 ;  /* 0x0000000700077211 */ /* 0x000fe400078fcaff */
[----:B---3--:R-:W-:-:S03]  /*00a0*/  LOP3.LUT R0, R10, 0xf, RZ, 0xc0, !PT ;  /* 0x0000000f0a007812 */ /* 0x008fc600078ec0ff */
[----:B------:R-:W-:-:S04]  /*00b0*/  IMAD R9, R7, -0xf0, R3 ;  /* 0xffffff1007097824 */ /* 0x000fc800078e0203 */
[----:B------:R-:W-:-:S04]  /*00c0*/  IMAD R0, R0, 0xf0, R9 ;  /* 0x000000f000007824 */ /* 0x000fc800078e0209 */
[----:B------:R-:W-:Y:S01]  /*00d0*/  IMAD R7, R7, 0xf00, R0 ;  /* 0x00000f0007077824 */ /* 0x000fe200078e0200 */
[----:B------:R-:W-:-:S03]  /*00e0*/  MOV R0, RZ ;  /* 0x000000ff00007202 */ /* 0x000fc60000000f00 */
[----:B--2---:R-:W-:-:S05]  /*00f0*/  IMAD.WIDE R4, R7, 0x4, R4 ;  /* 0x0000000407047825 */ /* 0x004fca00078e0204 */
[----:B------:R-:W2:Y:S01]  /*0100*/  @!P0 LDG.E R0, desc[UR4][R4.64] ;  /* 0x0000000404008981 */ /* 0x000ea2000c1e1900 */
[----:B------:R-:W-:Y:S01]  /*0110*/  BAR.SYNC.DEFER_BLOCKING 0x0 ;  /* 0x0000000000007b1d */ /* 0x000fe20000010000 */
[----:B--2---:R-:W-:-:S05]  /*0120*/  SEL R0, R0, RZ, !P0 ;  /* 0x000000ff00007207 */ /* 0x004fca0004000000 */
[----:B------:R-:W-:-:S05]  /*0130*/  FADD R2, R0, 3 ;  /* 0x4040000000027421 */ /* 0x000fca0000000000 */
[----:B------:R-:W-:-:S04]  /*0140*/  FSETP.GTU.AND P1, PT, R2, RZ, PT ;  /* 0x000000ff0200720b */ /* 0x000fc80003f2c000 */
[----:B------:R-:W-:-:S04]  /*0150*/  FSEL R7, R2, RZ, P1 ;  /* 0x000000ff02077208 */ /* 0x000fc80000800000 */
[C---:B------:R-:W-:Y:S02]  /*0160*/  FSETP.GEU.AND P2, PT, R7.reuse, 6, PT ;  /* 0x40c000000700780b */ /* 0x040fe40003f4e000 */
[----:B------:R-:W-:-:S11]  /*0170*/  FSETP.NAN.AND P1, PT, R7, R7, PT ;  /* 0x000000070700720b */ /* 0x000fd60003f28000 */
[----:B------:R-:W-:-:S05]  /*0180*/  @P2 FSEL R7, R7, 6, P1 ;  /* 0x40c0000007072808 */ /* 0x000fca0000800000 */
[----:B------:R-:W-:-:S04]  /*0190*/  FMUL R0, R0, R7 ;  /* 0x0000000700007220 */ /* 0x000fc80000400000 */
[----:B------:R-:W-:-:S05]  /*01a0*/  FMUL R0, R0, 0.16666667163372039795 ;  /* 0x3e2aaaab00007820 */ /* 0x000fca0000400000 */
[----:B------:R-:W-:Y:S02]  /*01b0*/  FSEL R0, R0, RZ, !P0 ;  /* 0x000000ff00007208 */ /* 0x000fe40004000000 */
[----:B------:R-:W-:-:S03]  /*01c0*/  LOP3.LUT P0, RZ, R10, 0x3f, RZ, 0xc0, !PT ;  /* 0x0000003f0aff7812 */ /* 0x000fc6000780c0ff */
[----:B------:R-:W1:Y:S01]  /*01d0*/  SHFL.BFLY PT, R5, R0, 0x8, 0x1f ;  /* 0x0d001f0000057f89 */ /* 0x000e6200000e0000 */
[----:B------:R-:W-:Y:S01]  /*01e0*/  ISETP.LT.AND P0, PT, R3, 0x3c0, !P0 ;  /* 0x000003c00300780c */ /* 0x000fe20004701270 */
[----:B-1----:R-:W-:-:S05]  /*01f0*/  FADD R6, R0, R5 ;  /* 0x0000000500067221 */ /* 0x002fca0000000000 */
[----:B------:R-:W1:Y:S02]  /*0200*/  SHFL.BFLY PT, R5, R6, 0x4, 0x1f ;  /* 0x0c801f0006057f89 */ /* 0x000e6400000e0000 */
[----:B-1----:R-:W-:Y:S02]  /*0210*/  FADD R7, R6, R5 ;  /* 0x0000000506077221 */ /* 0x002fe40000000000 */
[----:B------:R-:W1:Y:S03]  /*0220*/  LDC.64 R4, c[0x0][0x210] ;  /* 0x00008400ff047b82 */ /* 0x000e660000000a00 */
[----:B------:R-:W2:Y:S02]  /*0230*/  SHFL.BFLY PT, R2, R7, 0x2, 0x1f ;  /* 0x0c401f0007027f89 */ /* 0x000ea400000e0000 */
[----:B--2---:R-:W-:Y:S01]  /*0240*/  FADD R8, R7, R2 ;  /* 0x0000000207087221 */ /* 0x004fe20000000000 */
[----:B-1----:R-:W-:-:S04]  /*0250*/  IMAD.WIDE R2, R3, 0x4, R4 ;  /* 0x0000000403027825 */ /* 0x002fc800078e0204 */
[----:B------:R-:W1:Y:S02]  /*0260*/  SHFL.BFLY PT, R9, R8, 0x1, 0x1f ;  /* 0x0c201f0008097f89 */ /* 0x000e6400000e0000 */
[----:B-1----:R-:W-:Y:S01]  /*0270*/  FADD R9, R8, R9 ;  /* 0x0000000908097221 */ /* 0x002fe20000000000 */
[----:B------:R-:W-:Y:S06]  /*0280*/  @!P0 EXIT ;  /* 0x000000000000894d */ /* 0x000fec0003800000 */
[----:B------:R-:W-:-:S05]  /*0290*/  FMUL R9, R9, 0.0625 ;  /* 0x3d80000009097820 */ /* 0x000fca0000400000 */
[----:B------:R-:W-:Y:S01]  /*02a0*/  STG.E desc[UR4][R2.64], R9 ;  /* 0x0000000902007986 */ /* 0x000fe2000c101904 */
[----:B------:R-:W-:Y:S05]  /*02b0*/  EXIT ;  /* 0x000000000000794d */ /* 0x000fea0003800000 */
.L_x_0:
[----:B------:R-:W-:-:S00]  /*02c0*/  BRA `(.L_x_0) ;  /* 0xfffffffc00fc7947 */ /* 0x000fc0000383ffff */
[----:B------:R-:W-:-:S00]  /*02d0*/  NOP ;  /* 0x0000000000007918 */ /* 0x000fc00000000000 */
        /* <DEDUP_REMOVED lines=10> */
.L_x_1:


//--------------------- .nv.constant0.triton_per_fused_hardswish_mean_25 --------------------------
	.section	.nv.constant0.triton_per_fused_hardswish_mean_25,"a",@progbits
	.sectionflags	@""
	.align	4
.nv.constant0.triton_per_fused_hardswish_mean_25:
	.zero		552
